//
// Generated by NVIDIA NVVM Compiler
//
// Compiler Build ID: CL-36424714
// Cuda compilation tools, release 13.0, V13.0.88
// Based on NVVM 20.0.0
//

.version 9.0
.target sm_100
.address_size 64

	// .globl	_Z11reducao_GPUiPd

.visible .entry _Z11reducao_GPUiPd(
	.param .u32 _Z11reducao_GPUiPd_param_0,
	.param .u64 .ptr .align 1 _Z11reducao_GPUiPd_param_1
)
{
	.reg .pred 	%p<5>;
	.reg .b32 	%r<9>;
	.reg .b64 	%rd<9>;
	.reg .b64 	%fd<5>;

	ld.param.u64 	%rd3, [_Z11reducao_GPUiPd_param_1];
	cvta.to.global.u64 	%rd1, %rd3;
	mov.u32 	%r1, %tid.x;
	mov.u32 	%r2, %ctaid.x;
	mov.u32 	%r8, %ntid.x;
	mad.lo.s32 	%r6, %r2, %r8, %r1;
	setp.lt.u32 	%p1, %r8, 2;
	mul.wide.s32 	%rd4, %r6, 8;
	add.s64 	%rd2, %rd1, %rd4;
	@%p1 bra 	$L__BB0_4;
$L__BB0_1:
	shr.u32 	%r5, %r8, 1;
	setp.ge.u32 	%p2, %r1, %r5;
	@%p2 bra 	$L__BB0_3;
	shl.b32 	%r7, %r5, 3;
	cvt.u64.u32 	%rd5, %r7;
	add.s64 	%rd6, %rd2, %rd5;
	ld.global.f64 	%fd1, [%rd6];
	ld.global.f64 	%fd2, [%rd2];
	add.f64 	%fd3, %fd1, %fd2;
	st.global.f64 	[%rd2], %fd3;
$L__BB0_3:
	bar.sync 	0;
	setp.gt.u32 	%p3, %r8, 3;
	mov.u32 	%r8, %r5;
	@%p3 bra 	$L__BB0_1;
$L__BB0_4:
	setp.ne.s32 	%p4, %r1, 0;
	@%p4 bra 	$L__BB0_6;
	ld.global.f64 	%fd4, [%rd2];
	mul.wide.u32 	%rd7, %r2, 8;
	add.s64 	%rd8, %rd1, %rd7;
	st.global.f64 	[%rd8], %fd4;
$L__BB0_6:
	ret;

}


// ===== COMPILED SASS (sm_100) =====

	.target	sm_100

	.elftype	@"ET_EXEC"


//--------------------- .note.nv.tkinfo           --------------------------
	.section	.note.nv.tkinfo,"",@"SHT_NOTE"
	.sectionflags	@"SHF_NOTE_NV_TKINFO"
	.tkinfo
        /*0018*/ 	.word	0x00000002
        /*0030*/ 	.string	""
        /*0030*/ 	.string	"ptxas"
        /*0030*/ 	.string	"Cuda compilation tools, release 13.0, V13.0.88"
        /*0030*/ 	.string	"Build cuda_13.0.r13.0/compiler.36424714_0"
        /*0030*/ 	.string	"-arch sm_100 -m 64 "



//--------------------- .note.nv.cuinfo           --------------------------
	.section	.note.nv.cuinfo,"",@"SHT_NOTE"
	.sectionflags	@"SHF_NOTE_NV_CUINFO"
        /*0018*/ 	.short	0x0002
        /*001a*/ 	.short	0x0064
        /*001c*/ 	.short	0x0082
	.zero		2


//--------------------- .nv.info                  --------------------------
	.section	.nv.info,"",@"SHT_CUDA_INFO"
	.align	4


	//----- nvinfo : EIATTR_REGCOUNT
	.align		4
        /*0000*/ 	.byte	0x04, 0x2f
        /*0002*/ 	.short	(.L_1 - .L_0)
	.align		4
.L_0:
        /*0004*/ 	.word	index@(_Z11reducao_GPUiPd)
        /*0008*/ 	.word	0x00000010


	//----- nvinfo : EIATTR_FRAME_SIZE
	.align		4
.L_1:
        /*000c*/ 	.byte	0x04, 0x11
        /*000e*/ 	.short	(.L_3 - .L_2)
	.align		4
.L_2:
        /*0010*/ 	.word	index@(_Z11reducao_GPUiPd)
        /*0014*/ 	.word	0x00000000


	//----- nvinfo : EIATTR_MIN_STACK_SIZE
	.align		4
.L_3:
        /*0018*/ 	.byte	0x04, 0x12
        /*001a*/ 	.short	(.L_5 - .L_4)
	.align		4
.L_4:
        /*001c*/ 	.word	index@(_Z11reducao_GPUiPd)
        /*0020*/ 	.word	0x00000000
.L_5:


//--------------------- .nv.compat                --------------------------
	.section	.nv.compat,"",@"SHT_CUDA_COMPAT_INFO"
	.align	4
        /*0000*/ 	.byte	0x02, 0x09, 0x00, 0x00, 0x02, 0x02, 0x01, 0x00, 0x02, 0x05, 0x05, 0x00, 0x03, 0x07, 0x01, 0x01
        /*0010*/ 	.byte	0x02, 0x03, 0x00, 0x00, 0x02, 0x06, 0x01, 0x00, 0x04, 0x0b, 0x08, 0x00, 0x01, 0x00, 0x00, 0x00
        /*0020*/ 	.byte	0x00, 0x00, 0x00, 0x00


//--------------------- .nv.info._Z11reducao_GPUiPd --------------------------
	.section	.nv.info._Z11reducao_GPUiPd,"",@"SHT_CUDA_INFO"
	.sectionflags	@""
	.align	4


	//----- nvinfo : EIATTR_CUDA_API_VERSION
	.align		4
        /*0000*/ 	.byte	0x04, 0x37
        /*0002*/ 	.short	(.L_7 - .L_6)
.L_6:
        /*0004*/ 	.word	0x00000082


	//----- nvinfo : EIATTR_KPARAM_INFO
	.align		4
.L_7:
        /*0008*/ 	.byte	0x04, 0x17
        /*000a*/ 	.short	(.L_9 - .L_8)
.L_8:
        /*000c*/ 	.word	0x00000000
        /*0010*/ 	.short	0x0001
        /*0012*/ 	.short	0x0008
        /*0014*/ 	.byte	0x00, 0xf5, 0x21, 0x00


	//----- nvinfo : EIATTR_KPARAM_INFO
	.align		4
.L_9:
        /*0018*/ 	.byte	0x04, 0x17
        /*001a*/ 	.short	(.L_11 - .L_10)
.L_10:
        /*001c*/ 	.word	0x00000000
        /*0020*/ 	.short	0x0000
        /*0022*/ 	.short	0x0000
        /*0024*/ 	.byte	0x00, 0xf0, 0x11, 0x00


	//----- nvinfo : EIATTR_SPARSE_MMA_MASK
	.align		4
.L_11:
        /*0028*/ 	.byte	0x03, 0x50
        /*002a*/ 	.short	0x0000


	//----- nvinfo : EIATTR_MAXREG_COUNT
	.align		4
        /*002c*/ 	.byte	0x03, 0x1b
        /*002e*/ 	.short	0x00ff


	//----- nvinfo : EIATTR_NUM_BARRIERS
	.align		4
        /*0030*/ 	.byte	0x02, 0x4c
        /*0032*/ 	.byte	0x01
	.zero		1


	//----- nvinfo : EIATTR_MERCURY_ISA_VERSION
	.align		4
        /*0034*/ 	.byte	0x03, 0x5f
        /*0036*/ 	.short	0x0101


	//----- nvinfo : EIATTR_VRC_CTA_INIT_COUNT
	.align		4
        /*0038*/ 	.byte	0x02, 0x4a
	.zero		1
	.zero		1


	//----- nvinfo : EIATTR_EXIT_INSTR_OFFSETS
	.align		4
        /*003c*/ 	.byte	0x04, 0x1c
        /*003e*/ 	.short	(.L_13 - .L_12)


	//   ....[0]....
.L_12:
        /*0040*/ 	.word	0x000001b0


	//   ....[1]....
        /*0044*/ 	.word	0x00000200


	//----- nvinfo : EIATTR_CRS_STACK_SIZE
	.align		4
.L_13:
        /*0048*/ 	.byte	0x04, 0x1e
        /*004a*/ 	.short	(.L_15 - .L_14)
.L_14:
        /*004c*/ 	.word	0x00000000


	//----- nvinfo : EIATTR_CBANK_PARAM_SIZE
	.align		4
.L_15:
        /*0050*/ 	.byte	0x03, 0x19
        /*0052*/ 	.short	0x0010


	//----- nvinfo : EIATTR_PARAM_CBANK
	.align		4
        /*0054*/ 	.byte	0x04, 0x0a
        /*0056*/ 	.short	(.L_17 - .L_16)
	.align		4
.L_16:
        /*0058*/ 	.word	index@(.nv.constant0._Z11reducao_GPUiPd)
        /*005c*/ 	.short	0x0380
        /*005e*/ 	.short	0x0010


	//----- nvinfo : EIATTR_SW_WAR
	.align		4
.L_17:
        /*0060*/ 	.byte	0x04, 0x36
        /*0062*/ 	.short	(.L_19 - .L_18)
.L_18:
        /*0064*/ 	.word	0x00000008
.L_19:


//--------------------- .nv.callgraph             --------------------------
	.section	.nv.callgraph,"",@"SHT_CUDA_CALLGRAPH"
	.align	4
	.sectionentsize	8
	.align		4
        /*0000*/ 	.word	0x00000000
	.align		4
        /*0004*/ 	.word	0xffffffff
	.align		4
        /*0008*/ 	.word	0x00000000
	.align		4
        /*000c*/ 	.word	0xfffffffe
	.align		4
        /*0010*/ 	.word	0x00000000
	.align		4
        /*0014*/ 	.word	0xfffffffd
	.align		4
        /*0018*/ 	.word	0x00000000
	.align		4
        /*001c*/ 	.word	0xfffffffc


//--------------------- .text._Z11reducao_GPUiPd  --------------------------
	.section	.text._Z11reducao_GPUiPd,"ax",@progbits
	.align	128
        .global         _Z11reducao_GPUiPd
        .type           _Z11reducao_GPUiPd,@function
        .size           _Z11reducao_GPUiPd,(.L_x_5 - _Z11reducao_GPUiPd)
        .other          _Z11reducao_GPUiPd,@"STO_CUDA_ENTRY STV_DEFAULT"
_Z11reducao_GPUiPd:
.text._Z11reducao_GPUiPd:
[----:B------:R-:W-:Y:S01]  /*0000*/  LDC R1, c[0x0][0x37c] ;  /* 0x0000df00ff017b82 */ /* 0x000fe20000000800 */
[----:B------:R-:W0:Y:S01]  /*0010*/  S2R R10, SR_TID.X ;  /* 0x00000000000a7919 */ /* 0x000e220000002100 */
[----:B------:R-:W1:Y:S06]  /*0020*/  LDCU UR6, c[0x0][0x360] ;  /* 0x00006c00ff0677ac */ /* 0x000e6c0008000800 */
[----:B------:R-:W2:Y:S01]  /*0030*/  LDC.64 R2, c[0x0][0x388] ;  /* 0x0000e200ff027b82 */ /* 0x000ea20000000a00 */
[----:B------:R-:W0:Y:S01]  /*0040*/  S2R R11, SR_CTAID.X ;  /* 0x00000000000b7919 */ /* 0x000e220000002500 */
[----:B------:R-:W3:Y:S01]  /*0050*/  LDCU.64 UR4, c[0x0][0x358] ;  /* 0x00006b00ff0477ac */ /* 0x000ee20008000a00 */
[----:B-1----:R-:W-:-:S02]  /*0060*/  UISETP.GE.U32.AND UP0, UPT, UR6, 0x2, UPT ;  /* 0x000000020600788c */ /* 0x002fc4000bf06070 */
[----:B0-----:R-:W-:-:S04]  /*0070*/  IMAD R5, R11, UR6, R10 ;  /* 0x000000060b057c24 */ /* 0x001fc8000f8e020a */
[----:B--2---:R-:W-:-:S03]  /*0080*/  IMAD.WIDE R2, R5, 0x8, R2 ;  /* 0x0000000805027825 */ /* 0x004fc600078e0202 */
[----:B---3--:R-:W-:Y:S05]  /*0090*/  BRA.U !UP0, `(.L_x_0) ;  /* 0x0000000108407547 */ /* 0x008fea000b800000 */
[----:B------:R-:W-:-:S07]  /*00a0*/  IMAD.U32 R0, RZ, RZ, UR6 ;  /* 0x00000006ff007e24 */ /* 0x000fce000f8e00ff */
.L_x_3:
[----:B------:R-:W-:Y:S01]  /*00b0*/  SHF.R.U32.HI R13, RZ, 0x1, R0 ;  /* 0x00000001ff0d7819 */ /* 0x000fe20000011600 */
[----:B------:R-:W-:Y:S03]  /*00c0*/  BSSY.RECONVERGENT B0, `(.L_x_1) ;  /* 0x0000009000007945 */ /* 0x000fe60003800200 */
[----:B------:R-:W-:-:S13]  /*00d0*/  ISETP.GE.U32.AND P0, PT, R10, R13, PT ;  /* 0x0000000d0a00720c */ /* 0x000fda0003f06070 */
[----:B0-----:R-:W-:Y:S05]  /*00e0*/  @P0 BRA `(.L_x_2) ;  /* 0x0000000000180947 */ /* 0x001fea0003800000 */
[----:B------:R-:W-:Y:S01]  /*00f0*/  LEA R8, P0, R13, R2, 0x3 ;  /* 0x000000020d087211 */ /* 0x000fe200078018ff */
[----:B------:R-:W2:Y:S03]  /*0100*/  LDG.E.64 R6, desc[UR4][R2.64] ;  /* 0x0000000402067981 */ /* 0x000ea6000c1e1b00 */
[----:B------:R-:W-:-:S05]  /*0110*/  IADD3.X R9, PT, PT, RZ, R3, RZ, P0, !PT ;  /* 0x00000003ff097210 */ /* 0x000fca00007fe4ff */
[----:B------:R-:W2:Y:S02]  /*0120*/  LDG.E.64 R4, desc[UR4][R8.64] ;  /* 0x0000000408047981 */ /* 0x000ea4000c1e1b00 */
[----:B--2---:R-:W-:-:S07]  /*0130*/  DADD R4, R4, R6 ;  /* 0x0000000004047229 */ /* 0x004fce0000000006 */
[----:B------:R0:W-:Y:S04]  /*0140*/  STG.E.64 desc[UR4][R2.64], R4 ;  /* 0x0000000402007986 */ /* 0x0001e8000c101b04 */
.L_x_2:
[----:B------:R-:W-:Y:S05]  /*0150*/  BSYNC.RECONVERGENT B0 ;  /* 0x0000000000007941 */ /* 0x000fea0003800200 */
.L_x_1:
[----:B------:R-:W-:Y:S01]  /*0160*/  BAR.SYNC.DEFER_BLOCKING 0x0 ;  /* 0x0000000000007b1d */ /* 0x000fe20000010000 */
[----:B------:R-:W-:Y:S01]  /*0170*/  ISETP.GT.U32.AND P0, PT, R0, 0x3, PT ;  /* 0x000000030000780c */ /* 0x000fe20003f04070 */
[----:B------:R-:W-:-:S12]  /*0180*/  IMAD.MOV.U32 R0, RZ, RZ, R13 ;  /* 0x000000ffff007224 */ /* 0x000fd800078e000d */
[----:B------:R-:W-:Y:S05]  /*0190*/  @P0 BRA `(.L_x_3) ;  /* 0xfffffffc00c40947 */ /* 0x000fea000383ffff */
.L_x_0:
[----:B------:R-:W-:-:S13]  /*01a0*/  ISETP.NE.AND P0, PT, R10, RZ, PT ;  /* 0x000000ff0a00720c */ /* 0x000fda0003f05270 */
[----:B------:R-:W-:Y:S05]  /*01b0*/  @P0 EXIT ;  /* 0x000000000000094d */ /* 0x000fea0003800000 */
[----:B0-----:R-:W2:Y:S01]  /*01c0*/  LDG.E.64 R2, desc[UR4][R2.64] ;  /* 0x0000000402027981 */ /* 0x001ea2000c1e1b00 */
[----:B------:R-:W0:Y:S02]  /*01d0*/  LDC.64 R4, c[0x0][0x388] ;  /* 0x0000e200ff047b82 */ /* 0x000e240000000a00 */
[----:B0-----:R-:W-:-:S05]  /*01e0*/  IMAD.WIDE.U32 R4, R11, 0x8, R4 ;  /* 0x000000080b047825 */ /* 0x001fca00078e0004 */
[----:B--2---:R-:W-:Y:S01]  /*01f0*/  STG.E.64 desc[UR4][R4.64], R2 ;  /* 0x0000000204007986 */ /* 0x004fe2000c101b04 */
[----:B------:R-:W-:Y:S05]  /*0200*/  EXIT ;  /* 0x000000000000794d */ /* 0x000fea0003800000 */
.L_x_4:
[----:B------:R-:W-:-:S00]  /*0210*/  BRA `(.L_x_4) ;  /* 0xfffffffc00fc7947 */ /* 0x000fc0000383ffff */
[----:B------:R-:W-:-:S00]  /*0220*/  NOP ;  /* 0x0000000000007918 */ /* 0x000fc00000000000 */
        /* <DEDUP_REMOVED lines=13> */
.L_x_5:


//--------------------- .nv.shared.reserved.0     --------------------------
	.section	.nv.shared.reserved.0,"aw",@nobits
	.weak		__nv_reservedSMEM_offset_0_alias
	.size		__nv_reservedSMEM_offset_0_alias, 0, 64
	.other		__nv_reservedSMEM_offset_0_alias,@"STO_CUDA_RESERVED_SHARED STV_DEFAULT"
__nv_reservedSMEM_offset_0_alias:
	.zero		0
	.zero		64


//--------------------- .nv.constant0._Z11reducao_GPUiPd --------------------------
	.section	.nv.constant0._Z11reducao_GPUiPd,"a",@progbits
	.sectionflags	@""
	.align	4
.nv.constant0._Z11reducao_GPUiPd:
	.zero		912


//--------------------- SYMBOLS --------------------------

	.type		.nv.reservedSmem.offset0,@object
	.size		.nv.reservedSmem.offset0,0x4
